//
// Generated by NVIDIA NVVM Compiler
//
// Compiler Build ID: CL-36424714
// Cuda compilation tools, release 13.0, V13.0.88
// Based on NVVM 20.0.0
//

.version 9.0
.target sm_100
.address_size 64

	// .globl	_Z12mandelKernelPiiiffffiii

.visible .entry _Z12mandelKernelPiiiffffiii(
	.param .u64 .ptr .align 1 _Z12mandelKernelPiiiffffiii_param_0,
	.param .u32 _Z12mandelKernelPiiiffffiii_param_1,
	.param .u32 _Z12mandelKernelPiiiffffiii_param_2,
	.param .f32 _Z12mandelKernelPiiiffffiii_param_3,
	.param .f32 _Z12mandelKernelPiiiffffiii_param_4,
	.param .f32 _Z12mandelKernelPiiiffffiii_param_5,
	.param .f32 _Z12mandelKernelPiiiffffiii_param_6,
	.param .u32 _Z12mandelKernelPiiiffffiii_param_7,
	.param .u32 _Z12mandelKernelPiiiffffiii_param_8,
	.param .u32 _Z12mandelKernelPiiiffffiii_param_9
)
{
	.reg .pred 	%p<19>;
	.reg .b32 	%r<69>;
	.reg .b32 	%f<20>;
	.reg .b64 	%rd<17>;

	ld.param.u64 	%rd4, [_Z12mandelKernelPiiiffffiii_param_0];
	ld.param.u32 	%r31, [_Z12mandelKernelPiiiffffiii_param_1];
	ld.param.u32 	%r32, [_Z12mandelKernelPiiiffffiii_param_2];
	ld.param.f32 	%f9, [_Z12mandelKernelPiiiffffiii_param_3];
	ld.param.f32 	%f10, [_Z12mandelKernelPiiiffffiii_param_4];
	ld.param.f32 	%f11, [_Z12mandelKernelPiiiffffiii_param_5];
	ld.param.f32 	%f12, [_Z12mandelKernelPiiiffffiii_param_6];
	ld.param.u32 	%r28, [_Z12mandelKernelPiiiffffiii_param_7];
	ld.param.u32 	%r29, [_Z12mandelKernelPiiiffffiii_param_8];
	ld.param.u32 	%r30, [_Z12mandelKernelPiiiffffiii_param_9];
	cvta.to.global.u64 	%rd1, %rd4;
	mov.u32 	%r33, %ctaid.x;
	mov.u32 	%r34, %ntid.x;
	mov.u32 	%r35, %tid.x;
	mad.lo.s32 	%r36, %r33, %r34, %r35;
	mul.lo.s32 	%r1, %r30, %r36;
	mov.u32 	%r37, %ctaid.y;
	mov.u32 	%r38, %ntid.y;
	mov.u32 	%r39, %tid.y;
	mad.lo.s32 	%r40, %r37, %r38, %r39;
	mul.lo.s32 	%r2, %r30, %r40;
	setp.ge.s32 	%p1, %r1, %r31;
	setp.ge.s32 	%p2, %r2, %r32;
	or.pred  	%p3, %p1, %p2;
	setp.lt.s32 	%p4, %r30, 1;
	or.pred  	%p5, %p3, %p4;
	@%p5 bra 	$L__BB0_22;
	setp.lt.s32 	%p6, %r28, 1;
	@%p6 bra 	$L__BB0_9;
	neg.s32 	%r3, %r28;
	mov.b32 	%r59, 0;
$L__BB0_3:
	add.s32 	%r56, %r59, %r2;
	cvt.rn.f32.s32 	%f13, %r56;
	fma.rn.f32 	%f1, %f12, %f13, %f10;
	mul.lo.s32 	%r57, %r56, %r29;
	cvt.s64.s32 	%rd14, %r57;
	add.s64 	%rd2, %rd1, %rd14;
	mov.b32 	%r60, 0;
$L__BB0_4:
	add.s32 	%r6, %r60, %r1;
	cvt.rn.f32.s32 	%f14, %r6;
	fma.rn.f32 	%f2, %f11, %f14, %f9;
	mov.b32 	%r62, 0;
	mov.u32 	%r61, %r3;
	mov.f32 	%f18, %f1;
	mov.f32 	%f19, %f2;
$L__BB0_5:
	mul.f32 	%f5, %f19, %f19;
	mul.f32 	%f6, %f18, %f18;
	add.f32 	%f15, %f5, %f6;
	setp.gt.f32 	%p15, %f15, 0f40800000;
	mov.u32 	%r63, %r62;
	@%p15 bra 	$L__BB0_7;
	sub.f32 	%f16, %f5, %f6;
	add.f32 	%f17, %f19, %f19;
	add.f32 	%f19, %f2, %f16;
	fma.rn.f32 	%f18, %f17, %f18, %f1;
	add.s32 	%r62, %r62, 1;
	add.s32 	%r61, %r61, 1;
	setp.ne.s32 	%p16, %r61, 0;
	mov.u32 	%r63, %r28;
	@%p16 bra 	$L__BB0_5;
$L__BB0_7:
	mul.wide.s32 	%rd15, %r6, 4;
	add.s64 	%rd16, %rd2, %rd15;
	st.global.u32 	[%rd16], %r63;
	add.s32 	%r60, %r60, 1;
	setp.ne.s32 	%p17, %r60, %r30;
	@%p17 bra 	$L__BB0_4;
	add.s32 	%r59, %r59, 1;
	setp.eq.s32 	%p18, %r59, %r30;
	@%p18 bra 	$L__BB0_22;
	bra.uni 	$L__BB0_3;
$L__BB0_9:
	and.b32  	%r14, %r30, 7;
	add.s32 	%r15, %r14, -1;
	and.b32  	%r16, %r30, 3;
	and.b32  	%r17, %r30, 2147483640;
	and.b32  	%r18, %r30, 1;
	mov.b32 	%r64, 0;
$L__BB0_10:
	setp.lt.u32 	%p7, %r30, 8;
	add.s32 	%r43, %r64, %r2;
	mul.lo.s32 	%r44, %r43, %r29;
	cvt.s64.s32 	%rd5, %r44;
	add.s64 	%rd3, %rd1, %rd5;
	mov.b32 	%r67, 0;
	@%p7 bra 	$L__BB0_13;
	mov.b32 	%r65, 0;
$L__BB0_12:
	.pragma "nounroll";
	add.s32 	%r46, %r65, %r1;
	mul.wide.s32 	%rd6, %r46, 4;
	add.s64 	%rd7, %rd3, %rd6;
	mov.b32 	%r47, 0;
	st.global.u32 	[%rd7], %r47;
	st.global.u32 	[%rd7+4], %r47;
	st.global.u32 	[%rd7+8], %r47;
	st.global.u32 	[%rd7+12], %r47;
	st.global.u32 	[%rd7+16], %r47;
	st.global.u32 	[%rd7+20], %r47;
	st.global.u32 	[%rd7+24], %r47;
	st.global.u32 	[%rd7+28], %r47;
	add.s32 	%r65, %r65, 8;
	setp.ne.s32 	%p8, %r65, %r17;
	mov.u32 	%r67, %r17;
	@%p8 bra 	$L__BB0_12;
$L__BB0_13:
	setp.eq.s32 	%p9, %r14, 0;
	@%p9 bra 	$L__BB0_21;
	setp.lt.u32 	%p10, %r15, 3;
	@%p10 bra 	$L__BB0_16;
	add.s32 	%r48, %r67, %r1;
	mul.wide.s32 	%rd8, %r48, 4;
	add.s64 	%rd9, %rd3, %rd8;
	mov.b32 	%r49, 0;
	st.global.u32 	[%rd9], %r49;
	st.global.u32 	[%rd9+4], %r49;
	st.global.u32 	[%rd9+8], %r49;
	st.global.u32 	[%rd9+12], %r49;
	add.s32 	%r67, %r67, 4;
$L__BB0_16:
	setp.eq.s32 	%p11, %r16, 0;
	@%p11 bra 	$L__BB0_21;
	setp.eq.s32 	%p12, %r16, 1;
	@%p12 bra 	$L__BB0_19;
	add.s32 	%r50, %r67, %r1;
	mul.wide.s32 	%rd10, %r50, 4;
	add.s64 	%rd11, %rd3, %rd10;
	mov.b32 	%r51, 0;
	st.global.u32 	[%rd11], %r51;
	st.global.u32 	[%rd11+4], %r51;
	add.s32 	%r67, %r67, 2;
$L__BB0_19:
	setp.eq.s32 	%p13, %r18, 0;
	@%p13 bra 	$L__BB0_21;
	add.s32 	%r52, %r67, %r1;
	mul.wide.s32 	%rd12, %r52, 4;
	add.s64 	%rd13, %rd3, %rd12;
	mov.b32 	%r53, 0;
	st.global.u32 	[%rd13], %r53;
$L__BB0_21:
	add.s32 	%r64, %r64, 1;
	setp.ne.s32 	%p14, %r64, %r30;
	@%p14 bra 	$L__BB0_10;
$L__BB0_22:
	ret;

}


// ===== COMPILED SASS (sm_100) =====

	.target	sm_100

	.elftype	@"ET_EXEC"


//--------------------- .note.nv.tkinfo           --------------------------
	.section	.note.nv.tkinfo,"",@"SHT_NOTE"
	.sectionflags	@"SHF_NOTE_NV_TKINFO"
	.tkinfo
        /*0018*/ 	.word	0x00000002
        /*0030*/ 	.string	""
        /*0030*/ 	.string	"ptxas"
        /*0030*/ 	.string	"Cuda compilation tools, release 13.0, V13.0.88"
        /*0030*/ 	.string	"Build cuda_13.0.r13.0/compiler.36424714_0"
        /*0030*/ 	.string	"-arch sm_100 -m 64 "



//--------------------- .note.nv.cuinfo           --------------------------
	.section	.note.nv.cuinfo,"",@"SHT_NOTE"
	.sectionflags	@"SHF_NOTE_NV_CUINFO"
        /*0018*/ 	.short	0x0002
        /*001a*/ 	.short	0x0064
        /*001c*/ 	.short	0x0082
	.zero		2


//--------------------- .nv.info                  --------------------------
	.section	.nv.info,"",@"SHT_CUDA_INFO"
	.align	4


	//----- nvinfo : EIATTR_REGCOUNT
	.align		4
        /*0000*/ 	.byte	0x04, 0x2f
        /*0002*/ 	.short	(.L_1 - .L_0)
	.align		4
.L_0:
        /*0004*/ 	.word	index@(_Z12mandelKernelPiiiffffiii)
        /*0008*/ 	.word	0x00000011


	//----- nvinfo : EIATTR_FRAME_SIZE
	.align		4
.L_1:
        /*000c*/ 	.byte	0x04, 0x11
        /*000e*/ 	.short	(.L_3 - .L_2)
	.align		4
.L_2:
        /*0010*/ 	.word	index@(_Z12mandelKernelPiiiffffiii)
        /*0014*/ 	.word	0x00000000


	//----- nvinfo : EIATTR_MIN_STACK_SIZE
	.align		4
.L_3:
        /*0018*/ 	.byte	0x04, 0x12
        /*001a*/ 	.short	(.L_5 - .L_4)
	.align		4
.L_4:
        /*001c*/ 	.word	index@(_Z12mandelKernelPiiiffffiii)
        /*0020*/ 	.word	0x00000000
.L_5:


//--------------------- .nv.compat                --------------------------
	.section	.nv.compat,"",@"SHT_CUDA_COMPAT_INFO"
	.align	4
        /*0000*/ 	.byte	0x02, 0x09, 0x00, 0x00, 0x02, 0x02, 0x01, 0x00, 0x02, 0x05, 0x05, 0x00, 0x03, 0x07, 0x01, 0x01
        /*0010*/ 	.byte	0x02, 0x03, 0x00, 0x00, 0x02, 0x06, 0x01, 0x00, 0x04, 0x0b, 0x08, 0x00, 0x01, 0x00, 0x00, 0x00
        /*0020*/ 	.byte	0x00, 0x00, 0x00, 0x00


//--------------------- .nv.info._Z12mandelKernelPiiiffffiii --------------------------
	.section	.nv.info._Z12mandelKernelPiiiffffiii,"",@"SHT_CUDA_INFO"
	.sectionflags	@""
	.align	4


	//----- nvinfo : EIATTR_CUDA_API_VERSION
	.align		4
        /*0000*/ 	.byte	0x04, 0x37
        /*0002*/ 	.short	(.L_7 - .L_6)
.L_6:
        /*0004*/ 	.word	0x00000082


	//----- nvinfo : EIATTR_KPARAM_INFO
	.align		4
.L_7:
        /*0008*/ 	.byte	0x04, 0x17
        /*000a*/ 	.short	(.L_9 - .L_8)
.L_8:
        /*000c*/ 	.word	0x00000000
        /*0010*/ 	.short	0x0009
        /*0012*/ 	.short	0x0028
        /*0014*/ 	.byte	0x00, 0xf0, 0x11, 0x00


	//----- nvinfo : EIATTR_KPARAM_INFO
	.align		4
.L_9:
        /*0018*/ 	.byte	0x04, 0x17
        /*001a*/ 	.short	(.L_11 - .L_10)
.L_10:
        /*001c*/ 	.word	0x00000000
        /*0020*/ 	.short	0x0008
        /*0022*/ 	.short	0x0024
        /*0024*/ 	.byte	0x00, 0xf0, 0x11, 0x00


	//----- nvinfo : EIATTR_KPARAM_INFO
	.align		4
.L_11:
        /*0028*/ 	.byte	0x04, 0x17
        /*002a*/ 	.short	(.L_13 - .L_12)
.L_12:
        /*002c*/ 	.word	0x00000000
        /*0030*/ 	.short	0x0007
        /*0032*/ 	.short	0x0020
        /*0034*/ 	.byte	0x00, 0xf0, 0x11, 0x00


	//----- nvinfo : EIATTR_KPARAM_INFO
	.align		4
.L_13:
        /*0038*/ 	.byte	0x04, 0x17
        /*003a*/ 	.short	(.L_15 - .L_14)
.L_14:
        /*003c*/ 	.word	0x00000000
        /*0040*/ 	.short	0x0006
        /*0042*/ 	.short	0x001c
        /*0044*/ 	.byte	0x00, 0xf0, 0x11, 0x00


	//----- nvinfo : EIATTR_KPARAM_INFO
	.align		4
.L_15:
        /*0048*/ 	.byte	0x04, 0x17
        /*004a*/ 	.short	(.L_17 - .L_16)
.L_16:
        /*004c*/ 	.word	0x00000000
        /*0050*/ 	.short	0x0005
        /*0052*/ 	.short	0x0018
        /*0054*/ 	.byte	0x00, 0xf0, 0x11, 0x00


	//----- nvinfo : EIATTR_KPARAM_INFO
	.align		4
.L_17:
        /*0058*/ 	.byte	0x04, 0x17
        /*005a*/ 	.short	(.L_19 - .L_18)
.L_18:
        /*005c*/ 	.word	0x00000000
        /*0060*/ 	.short	0x0004
        /*0062*/ 	.short	0x0014
        /*0064*/ 	.byte	0x00, 0xf0, 0x11, 0x00


	//----- nvinfo : EIATTR_KPARAM_INFO
	.align		4
.L_19:
        /*0068*/ 	.byte	0x04, 0x17
        /*006a*/ 	.short	(.L_21 - .L_20)
.L_20:
        /*006c*/ 	.word	0x00000000
        /*0070*/ 	.short	0x0003
        /*0072*/ 	.short	0x0010
        /*0074*/ 	.byte	0x00, 0xf0, 0x11, 0x00


	//----- nvinfo : EIATTR_KPARAM_INFO
	.align		4
.L_21:
        /*0078*/ 	.byte	0x04, 0x17
        /*007a*/ 	.short	(.L_23 - .L_22)
.L_22:
        /*007c*/ 	.word	0x00000000
        /*0080*/ 	.short	0x0002
        /*0082*/ 	.short	0x000c
        /*0084*/ 	.byte	0x00, 0xf0, 0x11, 0x00


	//----- nvinfo : EIATTR_KPARAM_INFO
	.align		4
.L_23:
        /*0088*/ 	.byte	0x04, 0x17
        /*008a*/ 	.short	(.L_25 - .L_24)
.L_24:
        /*008c*/ 	.word	0x00000000
        /*0090*/ 	.short	0x0001
        /*0092*/ 	.short	0x0008
        /*0094*/ 	.byte	0x00, 0xf0, 0x11, 0x00


	//----- nvinfo : EIATTR_KPARAM_INFO
	.align		4
.L_25:
        /*0098*/ 	.byte	0x04, 0x17
        /*009a*/ 	.short	(.L_27 - .L_26)
.L_26:
        /*009c*/ 	.word	0x00000000
        /*00a0*/ 	.short	0x0000
        /*00a2*/ 	.short	0x0000
        /*00a4*/ 	.byte	0x00, 0xf5, 0x21, 0x00


	//----- nvinfo : EIATTR_SPARSE_MMA_MASK
	.align		4
.L_27:
        /*00a8*/ 	.byte	0x03, 0x50
        /*00aa*/ 	.short	0x0000


	//----- nvinfo : EIATTR_MAXREG_COUNT
	.align		4
        /*00ac*/ 	.byte	0x03, 0x1b
        /*00ae*/ 	.short	0x00ff


	//----- nvinfo : EIATTR_MERCURY_ISA_VERSION
	.align		4
        /*00b0*/ 	.byte	0x03, 0x5f
        /*00b2*/ 	.short	0x0101


	//----- nvinfo : EIATTR_VRC_CTA_INIT_COUNT
	.align		4
        /*00b4*/ 	.byte	0x02, 0x4a
	.zero		1
	.zero		1


	//----- nvinfo : EIATTR_EXIT_INSTR_OFFSETS
	.align		4
        /*00b8*/ 	.byte	0x04, 0x1c
        /*00ba*/ 	.short	(.L_29 - .L_28)


	//   ....[0]....
.L_28:
        /*00bc*/ 	.word	0x00000100


	//   ....[1]....
        /*00c0*/ 	.word	0x00000450


	//   ....[2]....
        /*00c4*/ 	.word	0x00000800


	//----- nvinfo : EIATTR_CRS_STACK_SIZE
	.align		4
.L_29:
        /*00c8*/ 	.byte	0x04, 0x1e
        /*00ca*/ 	.short	(.L_31 - .L_30)
.L_30:
        /*00cc*/ 	.word	0x00000000


	//----- nvinfo : EIATTR_CBANK_PARAM_SIZE
	.align		4
.L_31:
        /*00d0*/ 	.byte	0x03, 0x19
        /*00d2*/ 	.short	0x002c


	//----- nvinfo : EIATTR_PARAM_CBANK
	.align		4
        /*00d4*/ 	.byte	0x04, 0x0a
        /*00d6*/ 	.short	(.L_33 - .L_32)
	.align		4
.L_32:
        /*00d8*/ 	.word	index@(.nv.constant0._Z12mandelKernelPiiiffffiii)
        /*00dc*/ 	.short	0x0380
        /*00de*/ 	.short	0x002c


	//----- nvinfo : EIATTR_SW_WAR
	.align		4
.L_33:
        /*00e0*/ 	.byte	0x04, 0x36
        /*00e2*/ 	.short	(.L_35 - .L_34)
.L_34:
        /*00e4*/ 	.word	0x00000008
.L_35:


//--------------------- .nv.callgraph             --------------------------
	.section	.nv.callgraph,"",@"SHT_CUDA_CALLGRAPH"
	.align	4
	.sectionentsize	8
	.align		4
        /*0000*/ 	.word	0x00000000
	.align		4
        /*0004*/ 	.word	0xffffffff
	.align		4
        /*0008*/ 	.word	0x00000000
	.align		4
        /*000c*/ 	.word	0xfffffffe
	.align		4
        /*0010*/ 	.word	0x00000000
	.align		4
        /*0014*/ 	.word	0xfffffffd
	.align		4
        /*0018*/ 	.word	0x00000000
	.align		4
        /*001c*/ 	.word	0xfffffffc


//--------------------- .text._Z12mandelKernelPiiiffffiii --------------------------
	.section	.text._Z12mandelKernelPiiiffffiii,"ax",@progbits
	.align	128
        .global         _Z12mandelKernelPiiiffffiii
        .type           _Z12mandelKernelPiiiffffiii,@function
        .size           _Z12mandelKernelPiiiffffiii,(.L_x_12 - _Z12mandelKernelPiiiffffiii)
        .other          _Z12mandelKernelPiiiffffiii,@"STO_CUDA_ENTRY STV_DEFAULT"
_Z12mandelKernelPiiiffffiii:
.text._Z12mandelKernelPiiiffffiii:
[----:B------:R-:W-:Y:S01]  /*0000*/  LDC R1, c[0x0][0x37c] ;  /* 0x0000df00ff017b82 */ /* 0x000fe20000000800 */
[----:B------:R-:W0:Y:S07]  /*0010*/  S2R R5, SR_TID.Y ;  /* 0x0000000000057919 */ /* 0x000e2e0000002200 */
[----:B------:R-:W1:Y:S01]  /*0020*/  LDC R2, c[0x0][0x360] ;  /* 0x0000d800ff027b82 */ /* 0x000e620000000800 */
[----:B------:R-:W2:Y:S01]  /*0030*/  LDCU.64 UR6, c[0x0][0x388] ;  /* 0x00007100ff0677ac */ /* 0x000ea20008000a00 */
[----:B------:R-:W1:Y:S06]  /*0040*/  S2R R3, SR_TID.X ;  /* 0x0000000000037919 */ /* 0x000e6c0000002100 */
[----:B------:R-:W0:Y:S08]  /*0050*/  S2UR UR5, SR_CTAID.Y ;  /* 0x00000000000579c3 */ /* 0x000e300000002600 */
[----:B------:R-:W0:Y:S08]  /*0060*/  LDC R0, c[0x0][0x364] ;  /* 0x0000d900ff007b82 */ /* 0x000e300000000800 */
[----:B------:R-:W1:Y:S08]  /*0070*/  S2UR UR4, SR_CTAID.X ;  /* 0x00000000000479c3 */ /* 0x000e700000002500 */
[----:B------:R-:W3:Y:S01]  /*0080*/  LDC R7, c[0x0][0x3a8] ;  /* 0x0000ea00ff077b82 */ /* 0x000ee20000000800 */
[----:B0-----:R-:W-:-:S02]  /*0090*/  IMAD R0, R0, UR5, R5 ;  /* 0x0000000500007c24 */ /* 0x001fc4000f8e0205 */
[----:B-1----:R-:W-:Y:S02]  /*00a0*/  IMAD R2, R2, UR4, R3 ;  /* 0x0000000402027c24 */ /* 0x002fe4000f8e0203 */
[-C--:B---3--:R-:W-:Y:S02]  /*00b0*/  IMAD R0, R0, R7.reuse, RZ ;  /* 0x0000000700007224 */ /* 0x088fe400078e02ff */
[----:B------:R-:W-:-:S03]  /*00c0*/  IMAD R2, R2, R7, RZ ;  /* 0x0000000702027224 */ /* 0x000fc600078e02ff */
[----:B--2---:R-:W-:-:S04]  /*00d0*/  ISETP.GE.AND P0, PT, R0, UR7, PT ;  /* 0x0000000700007c0c */ /* 0x004fc8000bf06270 */
[----:B------:R-:W-:-:S04]  /*00e0*/  ISETP.GE.OR P0, PT, R2, UR6, P0 ;  /* 0x0000000602007c0c */ /* 0x000fc80008706670 */
[----:B------:R-:W-:-:S13]  /*00f0*/  ISETP.LT.OR P0, PT, R7, 0x1, P0 ;  /* 0x000000010700780c */ /* 0x000fda0000701670 */
[----:B------:R-:W-:Y:S05]  /*0100*/  @P0 EXIT ;  /* 0x000000000000094d */ /* 0x000fea0003800000 */
[----:B------:R-:W0:Y:S01]  /*0110*/  LDCU UR4, c[0x0][0x3a0] ;  /* 0x00007400ff0477ac */ /* 0x000e220008000800 */
[----:B------:R-:W1:Y:S01]  /*0120*/  LDCU.64 UR8, c[0x0][0x358] ;  /* 0x00006b00ff0877ac */ /* 0x000e620008000a00 */
[----:B0-----:R-:W-:-:S09]  /*0130*/  UISETP.GE.AND UP0, UPT, UR4, 0x1, UPT ;  /* 0x000000010400788c */ /* 0x001fd2000bf06270 */
[----:B-1----:R-:W-:Y:S05]  /*0140*/  BRA.U !UP0, `(.L_x_0) ;  /* 0x0000000108cc7547 */ /* 0x002fea000b800000 */
[----:B------:R-:W-:-:S03]  /*0150*/  UIADD3 UR7, UPT, UPT, -UR4, URZ, URZ ;  /* 0x000000ff04077290 */ /* 0x000fc6000fffe1ff */
[----:B------:R-:W-:-:S09]  /*0160*/  UMOV UR4, URZ ;  /* 0x000000ff00047c82 */ /* 0x000fd20008000000 */
.L_x_5:
[----:B------:R-:W0:Y:S01]  /*0170*/  LDCU UR6, c[0x0][0x3a4] ;  /* 0x00007480ff0677ac */ /* 0x000e220008000800 */
[----:B------:R-:W1:Y:S01]  /*0180*/  LDC R6, c[0x0][0x394] ;  /* 0x0000e500ff067b82 */ /* 0x000e620000000800 */
[----:B------:R-:W-:Y:S01]  /*0190*/  VIADD R3, R0, UR4 ;  /* 0x0000000400037c36 */ /* 0x000fe20008000000 */
[----:B------:R-:W2:Y:S01]  /*01a0*/  LDCU.64 UR10, c[0x0][0x380] ;  /* 0x00007000ff0a77ac */ /* 0x000ea20008000a00 */
[----:B------:R-:W1:Y:S02]  /*01b0*/  LDCU UR5, c[0x0][0x39c] ;  /* 0x00007380ff0577ac */ /* 0x000e640008000800 */
[----:B0-----:R-:W-:Y:S01]  /*01c0*/  IMAD R5, R3, UR6, RZ ;  /* 0x0000000603057c24 */ /* 0x001fe2000f8e02ff */
[----:B------:R-:W-:-:S04]  /*01d0*/  I2FP.F32.S32 R3, R3 ;  /* 0x0000000300037245 */ /* 0x000fc80000201400 */
[----:B--2---:R-:W-:Y:S01]  /*01e0*/  IADD3 R4, P0, PT, R5, UR10, RZ ;  /* 0x0000000a05047c10 */ /* 0x004fe2000ff1e0ff */
[----:B-1----:R-:W-:-:S03]  /*01f0*/  FFMA R8, R3, UR5, R6 ;  /* 0x0000000503087c23 */ /* 0x002fc60008000006 */
[----:B------:R-:W-:Y:S01]  /*0200*/  LEA.HI.X.SX32 R5, R5, UR11, 0x1, P0 ;  /* 0x0000000b05057c11 */ /* 0x000fe200080f0eff */
[----:B------:R-:W-:-:S08]  /*0210*/  UMOV UR5, URZ ;  /* 0x000000ff00057c82 */ /* 0x000fd00008000000 */
.L_x_4:
[----:B0-----:R-:W0:Y:S01]  /*0220*/  LDC R6, c[0x0][0x390] ;  /* 0x0000e400ff067b82 */ /* 0x001e220000000800 */
[----:B------:R-:W0:Y:S01]  /*0230*/  LDCU UR6, c[0x0][0x398] ;  /* 0x00007300ff0677ac */ /* 0x000e220008000800 */
[----:B------:R-:W-:Y:S01]  /*0240*/  VIADD R11, R2, UR5 ;  /* 0x00000005020b7c36 */ /* 0x000fe20008000000 */
[----:B------:R-:W-:Y:S01]  /*0250*/  BSSY.RECONVERGENT B0, `(.L_x_1) ;  /* 0x0000019000007945 */ /* 0x000fe20003800200 */
[----:B------:R-:W-:Y:S01]  /*0260*/  IMAD.U32 R14, RZ, RZ, UR7 ;  /* 0x00000007ff0e7e24 */ /* 0x000fe2000f8e00ff */
[----:B------:R-:W1:Y:S02]  /*0270*/  LDCU UR11, c[0x0][0x3a8] ;  /* 0x00007500ff0b77ac */ /* 0x000e640008000800 */
[----:B------:R-:W-:Y:S01]  /*0280*/  I2FP.F32.S32 R3, R11 ;  /* 0x0000000b00037245 */ /* 0x000fe20000201400 */
[----:B------:R-:W-:Y:S01]  /*0290*/  UIADD3 UR5, UPT, UPT, UR5, 0x1, URZ ;  /* 0x0000000105057890 */ /* 0x000fe2000fffe0ff */
[----:B------:R-:W2:Y:S03]  /*02a0*/  LDCU UR10, c[0x0][0x3a0] ;  /* 0x00007400ff0a77ac */ /* 0x000ea60008000800 */
[----:B-1----:R-:W-:Y:S01]  /*02b0*/  UISETP.NE.AND UP0, UPT, UR5, UR11, UPT ;  /* 0x0000000b0500728c */ /* 0x002fe2000bf05270 */
[----:B0-----:R-:W-:Y:S01]  /*02c0*/  FFMA R10, R3, UR6, R6 ;  /* 0x00000006030a7c23 */ /* 0x001fe20008000006 */
[----:B------:R-:W-:Y:S01]  /*02d0*/  HFMA2 R3, -RZ, RZ, 0, 0 ;  /* 0x00000000ff037431 */ /* 0x000fe200000001ff */
[----:B------:R-:W-:-:S02]  /*02e0*/  MOV R6, R8 ;  /* 0x0000000800067202 */ /* 0x000fc40000000f00 */
[----:B--2---:R-:W-:-:S07]  /*02f0*/  IMAD.MOV.U32 R7, RZ, RZ, R10 ;  /* 0x000000ffff077224 */ /* 0x004fce00078e000a */
.L_x_3:
[----:B------:R-:W-:Y:S01]  /*0300*/  FMUL R12, R7, R7 ;  /* 0x00000007070c7220 */ /* 0x000fe20000400000 */
[----:B------:R-:W-:-:S04]  /*0310*/  FMUL R13, R6, R6 ;  /* 0x00000006060d7220 */ /* 0x000fc80000400000 */
[----:B------:R-:W-:-:S05]  /*0320*/  FADD R9, R12, R13 ;  /* 0x0000000d0c097221 */ /* 0x000fca0000000000 */
[----:B------:R-:W-:-:S13]  /*0330*/  FSETP.GT.AND P0, PT, R9, 4, PT ;  /* 0x408000000900780b */ /* 0x000fda0003f04000 */
[----:B------:R-:W-:Y:S05]  /*0340*/  @P0 BRA `(.L_x_2) ;  /* 0x0000000000240947 */ /* 0x000fea0003800000 */
[----:B------:R-:W-:Y:S01]  /*0350*/  IADD3 R14, PT, PT, R14, 0x1, RZ ;  /* 0x000000010e0e7810 */ /* 0x000fe20007ffe0ff */
[----:B------:R-:W-:Y:S01]  /*0360*/  FADD R9, R7, R7 ;  /* 0x0000000707097221 */ /* 0x000fe20000000000 */
[----:B------:R-:W-:Y:S01]  /*0370*/  FADD R7, R12, -R13 ;  /* 0x8000000d0c077221 */ /* 0x000fe20000000000 */
[----:B------:R-:W-:Y:S01]  /*0380*/  VIADD R3, R3, 0x1 ;  /* 0x0000000103037836 */ /* 0x000fe20000000000 */
[----:B------:R-:W-:Y:S01]  /*0390*/  ISETP.NE.AND P0, PT, R14, RZ, PT ;  /* 0x000000ff0e00720c */ /* 0x000fe20003f05270 */
[----:B------:R-:W-:Y:S01]  /*03a0*/  FFMA R6, R9, R6, R8 ;  /* 0x0000000609067223 */ /* 0x000fe20000000008 */
[----:B------:R-:W-:-:S11]  /*03b0*/  FADD R7, R10, R7 ;  /* 0x000000070a077221 */ /* 0x000fd60000000000 */
[----:B------:R-:W-:Y:S05]  /*03c0*/  @P0 BRA `(.L_x_3) ;  /* 0xfffffffc00cc0947 */ /* 0x000fea000383ffff */
[----:B------:R-:W-:-:S07]  /*03d0*/  MOV R3, UR10 ;  /* 0x0000000a00037c02 */ /* 0x000fce0008000f00 */
.L_x_2:
[----:B------:R-:W-:Y:S05]  /*03e0*/  BSYNC.RECONVERGENT B0 ;  /* 0x0000000000007941 */ /* 0x000fea0003800200 */
.L_x_1:
[----:B------:R-:W-:-:S05]  /*03f0*/  IMAD.WIDE R6, R11, 0x4, R4 ;  /* 0x000000040b067825 */ /* 0x000fca00078e0204 */
[----:B------:R0:W-:Y:S01]  /*0400*/  STG.E desc[UR8][R6.64], R3 ;  /* 0x0000000306007986 */ /* 0x0001e2000c101908 */
[----:B------:R-:W-:Y:S05]  /*0410*/  BRA.U UP0, `(.L_x_4) ;  /* 0xfffffffd00807547 */ /* 0x000fea000b83ffff */
[----:B0-----:R-:W0:Y:S01]  /*0420*/  LDC R3, c[0x0][0x3a8] ;  /* 0x0000ea00ff037b82 */ /* 0x001e220000000800 */
[----:B------:R-:W-:-:S06]  /*0430*/  UIADD3 UR6, UPT, UPT, UR4, 0x1, URZ ;  /* 0x0000000104067890 */ /* 0x000fcc000fffe0ff */
[----:B0-----:R-:W-:-:S13]  /*0440*/  ISETP.NE.AND P0, PT, R3, UR6, PT ;  /* 0x0000000603007c0c */ /* 0x001fda000bf05270 */
[----:B------:R-:W-:Y:S05]  /*0450*/  @!P0 EXIT ;  /* 0x000000000000894d */ /* 0x000fea0003800000 */
[----:B------:R-:W-:Y:S01]  /*0460*/  UMOV UR4, UR6 ;  /* 0x0000000600047c82 */ /* 0x000fe20008000000 */
[----:B------:R-:W-:Y:S05]  /*0470*/  BRA `(.L_x_5) ;  /* 0xfffffffc003c7947 */ /* 0x000fea000383ffff */
.L_x_0:
[C---:B------:R-:W-:Y:S01]  /*0480*/  LOP3.LUT R8, R7.reuse, 0x7, RZ, 0xc0, !PT ;  /* 0x0000000707087812 */ /* 0x040fe200078ec0ff */
[----:B------:R-:W-:Y:S01]  /*0490*/  UMOV UR4, URZ ;  /* 0x000000ff00047c82 */ /* 0x000fe20008000000 */
[----:B------:R-:W-:-:S03]  /*04a0*/  LOP3.LUT R10, R7, 0x3, RZ, 0xc0, !PT ;  /* 0x00000003070a7812 */ /* 0x000fc600078ec0ff */
[----:B------:R-:W-:-:S05]  /*04b0*/  VIADD R3, R8, 0xffffffff ;  /* 0xffffffff08037836 */ /* 0x000fca0000000000 */
[----:B------:R-:W-:Y:S02]  /*04c0*/  ISETP.GE.U32.AND P0, PT, R3, 0x3, PT ;  /* 0x000000030300780c */ /* 0x000fe40003f06070 */
[----:B------:R-:W-:-:S11]  /*04d0*/  LOP3.LUT R3, R7, 0x7ffffff8, RZ, 0xc0, !PT ;  /* 0x7ffffff807037812 */ /* 0x000fd600078ec0ff */
.L_x_10:
[----:B0-----:R-:W0:Y:S01]  /*04e0*/  LDC R11, c[0x0][0x3a8] ;  /* 0x0000ea00ff0b7b82 */ /* 0x001e220000000800 */
[----:B-1----:R-:W1:Y:S01]  /*04f0*/  LDCU UR5, c[0x0][0x3a4] ;  /* 0x00007480ff0577ac */ /* 0x002e620008000800 */
[----:B--2---:R-:W-:Y:S01]  /*0500*/  IADD3 R4, PT, PT, R0, UR4, RZ ;  /* 0x0000000400047c10 */ /* 0x004fe2000fffe0ff */
[----:B------:R-:W-:Y:S01]  /*0510*/  IMAD.MOV.U32 R9, RZ, RZ, RZ ;  /* 0x000000ffff097224 */ /* 0x000fe200078e00ff */
[----:B------:R-:W2:Y:S01]  /*0520*/  LDCU.64 UR6, c[0x0][0x380] ;  /* 0x00007000ff0677ac */ /* 0x000ea20008000a00 */
[----:B------:R-:W-:Y:S02]  /*0530*/  UIADD3 UR4, UPT, UPT, UR4, 0x1, URZ ;  /* 0x0000000104047890 */ /* 0x000fe4000fffe0ff */
[----:B-1----:R-:W-:Y:S01]  /*0540*/  IMAD R5, R4, UR5, RZ ;  /* 0x0000000504057c24 */ /* 0x002fe2000f8e02ff */
[----:B0-----:R-:W-:-:S04]  /*0550*/  ISETP.GE.U32.AND P2, PT, R11, 0x8, PT ;  /* 0x000000080b00780c */ /* 0x001fc80003f46070 */
[----:B--2---:R-:W-:Y:S02]  /*0560*/  IADD3 R4, P3, PT, R5, UR6, RZ ;  /* 0x0000000605047c10 */ /* 0x004fe4000ff7e0ff */
[----:B------:R-:W-:Y:S02]  /*0570*/  ISETP.NE.AND P1, PT, R11, UR4, PT ;  /* 0x000000040b007c0c */ /* 0x000fe4000bf25270 */
[----:B------:R-:W-:-:S05]  /*0580*/  LEA.HI.X.SX32 R5, R5, UR7, 0x1, P3 ;  /* 0x0000000705057c11 */ /* 0x000fca00098f0eff */
[----:B------:R-:W-:Y:S06]  /*0590*/  @!P2 BRA `(.L_x_6) ;  /* 0x00000000003ca947 */ /* 0x000fec0003800000 */
[----:B------:R-:W-:-:S05]  /*05a0*/  UMOV UR5, URZ ;  /* 0x000000ff00057c82 */ /* 0x000fca0008000000 */
.L_x_7:
[----:B0-----:R-:W-:Y:S01]  /*05b0*/  IADD3 R7, PT, PT, R2, UR5, RZ ;  /* 0x0000000502077c10 */ /* 0x001fe2000fffe0ff */
[----:B------:R-:W-:-:S04]  /*05c0*/  UIADD3 UR5, UPT, UPT, UR5, 0x8, URZ ;  /* 0x0000000805057890 */ /* 0x000fc8000fffe0ff */
[----:B------:R-:W-:Y:S02]  /*05d0*/  IMAD.WIDE R6, R7, 0x4, R4 ;  /* 0x0000000407067825 */ /* 0x000fe400078e0204 */
[----:B------:R-:W-:-:S03]  /*05e0*/  ISETP.NE.AND P2, PT, R3, UR5, PT ;  /* 0x0000000503007c0c */ /* 0x000fc6000bf45270 */
[----:B------:R0:W-:Y:S04]  /*05f0*/  STG.E desc[UR8][R6.64], RZ ;  /* 0x000000ff06007986 */ /* 0x0001e8000c101908 */
[----:B------:R0:W-:Y:S04]  /*0600*/  STG.E desc[UR8][R6.64+0x4], RZ ;  /* 0x000004ff06007986 */ /* 0x0001e8000c101908 */
[----:B------:R0:W-:Y:S04]  /*0610*/  STG.E desc[UR8][R6.64+0x8], RZ ;  /* 0x000008ff06007986 */ /* 0x0001e8000c101908 */
[----:B------:R0:W-:Y:S04]  /*0620*/  STG.E desc[UR8][R6.64+0xc], RZ ;  /* 0x00000cff06007986 */ /* 0x0001e8000c101908 */
[----:B------:R0:W-:Y:S04]  /*0630*/  STG.E desc[UR8][R6.64+0x10], RZ ;  /* 0x000010ff06007986 */ /* 0x0001e8000c101908 */
[----:B------:R0:W-:Y:S04]  /*0640*/  STG.E desc[UR8][R6.64+0x14], RZ ;  /* 0x000014ff06007986 */ /* 0x0001e8000c101908 */
[----:B------:R0:W-:Y:S04]  /*0650*/  STG.E desc[UR8][R6.64+0x18], RZ ;  /* 0x000018ff06007986 */ /* 0x0001e8000c101908 */
[----:B------:R0:W-:Y:S01]  /*0660*/  STG.E desc[UR8][R6.64+0x1c], RZ ;  /* 0x00001cff06007986 */ /* 0x0001e2000c101908 */
[----:B------:R-:W-:Y:S05]  /*0670*/  @P2 BRA `(.L_x_7) ;  /* 0xfffffffc00cc2947 */ /* 0x000fea000383ffff */
[----:B------:R-:W-:-:S07]  /*0680*/  IMAD.MOV.U32 R9, RZ, RZ, R3 ;  /* 0x000000ffff097224 */ /* 0x000fce00078e0003 */
.L_x_6:
[----:B------:R-:W-:-:S13]  /*0690*/  ISETP.NE.AND P2, PT, R8, RZ, PT ;  /* 0x000000ff0800720c */ /* 0x000fda0003f45270 */
[----:B------:R-:W-:Y:S05]  /*06a0*/  @!P2 BRA `(.L_x_8) ;  /* 0x000000000050a947 */ /* 0x000fea0003800000 */
[----:B------:R-:W-:Y:S01]  /*06b0*/  ISETP.NE.AND P2, PT, R10, RZ, PT ;  /* 0x000000ff0a00720c */ /* 0x000fe20003f45270 */
[----:B------:R-:W-:-:S12]  /*06c0*/  @!P0 BRA `(.L_x_9) ;  /* 0x00000000001c8947 */ /* 0x000fd80003800000 */
[----:B0-----:R-:W-:Y:S01]  /*06d0*/  IADD3 R7, PT, PT, R2, R9, RZ ;  /* 0x0000000902077210 */ /* 0x001fe20007ffe0ff */
[----:B------:R-:W-:-:S04]  /*06e0*/  VIADD R9, R9, 0x4 ;  /* 0x0000000409097836 */ /* 0x000fc80000000000 */
[----:B------:R-:W-:-:S05]  /*06f0*/  IMAD.WIDE R6, R7, 0x4, R4 ;  /* 0x0000000407067825 */ /* 0x000fca00078e0204 */
[----:B------:R1:W-:Y:S04]  /*0700*/  STG.E desc[UR8][R6.64], RZ ;  /* 0x000000ff06007986 */ /* 0x0003e8000c101908 */
[----:B------:R1:W-:Y:S04]  /*0710*/  STG.E desc[UR8][R6.64+0x4], RZ ;  /* 0x000004ff06007986 */ /* 0x0003e8000c101908 */
[----:B------:R1:W-:Y:S04]  /*0720*/  STG.E desc[UR8][R6.64+0x8], RZ ;  /* 0x000008ff06007986 */ /* 0x0003e8000c101908 */
[----:B------:R1:W-:Y:S02]  /*0730*/  STG.E desc[UR8][R6.64+0xc], RZ ;  /* 0x00000cff06007986 */ /* 0x0003e4000c101908 */
.L_x_9:
[----:B------:R-:W-:Y:S05]  /*0740*/  @!P2 BRA `(.L_x_8) ;  /* 0x000000000028a947 */ /* 0x000fea0003800000 */
[----:B------:R-:W-:Y:S02]  /*0750*/  ISETP.NE.AND P2, PT, R10, 0x1, PT ;  /* 0x000000010a00780c */ /* 0x000fe40003f45270 */
[----:B------:R-:W-:-:S11]  /*0760*/  LOP3.LUT P3, RZ, R11, 0x1, RZ, 0xc0, !PT ;  /* 0x000000010bff7812 */ /* 0x000fd6000786c0ff */
[----:B01----:R-:W-:Y:S01]  /*0770*/  @P2 IADD3 R7, PT, PT, R2, R9, RZ ;  /* 0x0000000902072210 */ /* 0x003fe20007ffe0ff */
[----:B------:R-:W-:-:S04]  /*0780*/  @P2 VIADD R9, R9, 0x2 ;  /* 0x0000000209092836 */ /* 0x000fc80000000000 */
[----:B------:R-:W-:Y:S01]  /*0790*/  @P2 IMAD.WIDE R6, R7, 0x4, R4 ;  /* 0x0000000407062825 */ /* 0x000fe200078e0204 */
[----:B------:R-:W-:-:S04]  /*07a0*/  @P3 IADD3 R9, PT, PT, R2, R9, RZ ;  /* 0x0000000902093210 */ /* 0x000fc80007ffe0ff */
[----:B------:R2:W-:Y:S01]  /*07b0*/  @P2 STG.E desc[UR8][R6.64], RZ ;  /* 0x000000ff06002986 */ /* 0x0005e2000c101908 */
[----:B------:R-:W-:-:S03]  /*07c0*/  @P3 IMAD.WIDE R4, R9, 0x4, R4 ;  /* 0x0000000409043825 */ /* 0x000fc600078e0204 */
[----:B------:R2:W-:Y:S04]  /*07d0*/  @P2 STG.E desc[UR8][R6.64+0x4], RZ ;  /* 0x000004ff06002986 */ /* 0x0005e8000c101908 */
[----:B------:R2:W-:Y:S02]  /*07e0*/  @P3 STG.E desc[UR8][R4.64], RZ ;  /* 0x000000ff04003986 */ /* 0x0005e4000c101908 */
.L_x_8:
[----:B------:R-:W-:Y:S05]  /*07f0*/  @P1 BRA `(.L_x_10) ;  /* 0xfffffffc00381947 */ /* 0x000fea000383ffff */
[----:B------:R-:W-:Y:S05]  /*0800*/  EXIT ;  /* 0x000000000000794d */ /* 0x000fea0003800000 */
.L_x_11:
[----:B------:R-:W-:-:S00]  /*0810*/  BRA `(.L_x_11) ;  /* 0xfffffffc00fc7947 */ /* 0x000fc0000383ffff */
[----:B------:R-:W-:-:S00]  /*0820*/  NOP ;  /* 0x0000000000007918 */ /* 0x000fc00000000000 */
        /* <DEDUP_REMOVED lines=13> */
.L_x_12:


//--------------------- .nv.shared.reserved.0     --------------------------
	.section	.nv.shared.reserved.0,"aw",@nobits
	.weak		__nv_reservedSMEM_offset_0_alias
	.size		__nv_reservedSMEM_offset_0_alias, 0, 64
	.other		__nv_reservedSMEM_offset_0_alias,@"STO_CUDA_RESERVED_SHARED STV_DEFAULT"
__nv_reservedSMEM_offset_0_alias:
	.zero		0
	.zero		64


//--------------------- .nv.constant0._Z12mandelKernelPiiiffffiii --------------------------
	.section	.nv.constant0._Z12mandelKernelPiiiffffiii,"a",@progbits
	.sectionflags	@""
	.align	4
.nv.constant0._Z12mandelKernelPiiiffffiii:
	.zero		940


//--------------------- SYMBOLS --------------------------

	.type		.nv.reservedSmem.offset0,@object
	.size		.nv.reservedSmem.offset0,0x4
